//
// Generated by NVIDIA NVVM Compiler
//
// Compiler Build ID: CL-36424714
// Cuda compilation tools, release 13.0, V13.0.88
// Based on NVVM 20.0.0
//

.version 9.0
.target sm_100
.address_size 64

	// .globl	_Z19conv1dStridedPaddedPiS_iiiii
.const .align 4 .b8 conv1d_strided_kernel[8];

.visible .entry _Z19conv1dStridedPaddedPiS_iiiii(
	.param .u64 .ptr .align 1 _Z19conv1dStridedPaddedPiS_iiiii_param_0,
	.param .u64 .ptr .align 1 _Z19conv1dStridedPaddedPiS_iiiii_param_1,
	.param .u32 _Z19conv1dStridedPaddedPiS_iiiii_param_2,
	.param .u32 _Z19conv1dStridedPaddedPiS_iiiii_param_3,
	.param .u32 _Z19conv1dStridedPaddedPiS_iiiii_param_4,
	.param .u32 _Z19conv1dStridedPaddedPiS_iiiii_param_5,
	.param .u32 _Z19conv1dStridedPaddedPiS_iiiii_param_6
)
{
	.reg .pred 	%p<11>;
	.reg .b32 	%r<170>;
	.reg .b64 	%rd<28>;

	ld.param.u64 	%rd4, [_Z19conv1dStridedPaddedPiS_iiiii_param_0];
	ld.param.u64 	%rd3, [_Z19conv1dStridedPaddedPiS_iiiii_param_1];
	ld.param.u32 	%r44, [_Z19conv1dStridedPaddedPiS_iiiii_param_2];
	ld.param.u32 	%r45, [_Z19conv1dStridedPaddedPiS_iiiii_param_3];
	ld.param.u32 	%r46, [_Z19conv1dStridedPaddedPiS_iiiii_param_4];
	ld.param.u32 	%r47, [_Z19conv1dStridedPaddedPiS_iiiii_param_5];
	ld.param.u32 	%r48, [_Z19conv1dStridedPaddedPiS_iiiii_param_6];
	cvta.to.global.u64 	%rd1, %rd4;
	mov.u32 	%r49, %ctaid.x;
	mov.u32 	%r50, %ntid.x;
	mov.u32 	%r51, %tid.x;
	mad.lo.s32 	%r1, %r49, %r50, %r51;
	mul.lo.s32 	%r2, %r47, %r1;
	sub.s32 	%r3, %r2, %r46;
	setp.ge.s32 	%p1, %r1, %r48;
	@%p1 bra 	$L__BB0_15;
	neg.s32 	%r53, %r3;
	shr.s32 	%r54, %r3, 31;
	and.b32  	%r157, %r54, %r53;
	sub.s32 	%r55, %r44, %r3;
	min.s32 	%r5, %r55, %r45;
	setp.ge.s32 	%p2, %r157, %r5;
	mov.b32 	%r169, 0;
	@%p2 bra 	$L__BB0_14;
	add.s32 	%r58, %r5, %r2;
	max.s32 	%r152, %r3, 0;
	add.s32 	%r59, %r46, %r152;
	sub.s32 	%r7, %r58, %r59;
	and.b32  	%r8, %r7, 15;
	sub.s32 	%r60, %r46, %r58;
	add.s32 	%r61, %r60, %r152;
	setp.gt.u32 	%p3, %r61, -16;
	mov.b32 	%r169, 0;
	@%p3 bra 	$L__BB0_5;
	and.b32  	%r63, %r7, -16;
	neg.s32 	%r153, %r63;
	add.s64 	%rd2, %rd1, 32;
	mov.b32 	%r169, 0;
	mov.u64 	%rd8, conv1d_strided_kernel;
$L__BB0_4:
	.pragma "nounroll";
	mul.wide.s32 	%rd5, %r152, 4;
	add.s64 	%rd6, %rd2, %rd5;
	mul.wide.s32 	%rd7, %r157, 4;
	add.s64 	%rd9, %rd8, %rd7;
	ld.global.u32 	%r64, [%rd6+-32];
	ld.const.u32 	%r65, [%rd9];
	mad.lo.s32 	%r66, %r65, %r64, %r169;
	ld.global.u32 	%r67, [%rd6+-28];
	ld.const.u32 	%r68, [%rd9+4];
	mad.lo.s32 	%r69, %r68, %r67, %r66;
	ld.global.u32 	%r70, [%rd6+-24];
	ld.const.u32 	%r71, [%rd9+8];
	mad.lo.s32 	%r72, %r71, %r70, %r69;
	ld.global.u32 	%r73, [%rd6+-20];
	ld.const.u32 	%r74, [%rd9+12];
	mad.lo.s32 	%r75, %r74, %r73, %r72;
	ld.global.u32 	%r76, [%rd6+-16];
	ld.const.u32 	%r77, [%rd9+16];
	mad.lo.s32 	%r78, %r77, %r76, %r75;
	ld.global.u32 	%r79, [%rd6+-12];
	ld.const.u32 	%r80, [%rd9+20];
	mad.lo.s32 	%r81, %r80, %r79, %r78;
	ld.global.u32 	%r82, [%rd6+-8];
	ld.const.u32 	%r83, [%rd9+24];
	mad.lo.s32 	%r84, %r83, %r82, %r81;
	ld.global.u32 	%r85, [%rd6+-4];
	ld.const.u32 	%r86, [%rd9+28];
	mad.lo.s32 	%r87, %r86, %r85, %r84;
	ld.global.u32 	%r88, [%rd6];
	ld.const.u32 	%r89, [%rd9+32];
	mad.lo.s32 	%r90, %r89, %r88, %r87;
	ld.global.u32 	%r91, [%rd6+4];
	ld.const.u32 	%r92, [%rd9+36];
	mad.lo.s32 	%r93, %r92, %r91, %r90;
	ld.global.u32 	%r94, [%rd6+8];
	ld.const.u32 	%r95, [%rd9+40];
	mad.lo.s32 	%r96, %r95, %r94, %r93;
	ld.global.u32 	%r97, [%rd6+12];
	ld.const.u32 	%r98, [%rd9+44];
	mad.lo.s32 	%r99, %r98, %r97, %r96;
	ld.global.u32 	%r100, [%rd6+16];
	ld.const.u32 	%r101, [%rd9+48];
	mad.lo.s32 	%r102, %r101, %r100, %r99;
	ld.global.u32 	%r103, [%rd6+20];
	ld.const.u32 	%r104, [%rd9+52];
	mad.lo.s32 	%r105, %r104, %r103, %r102;
	ld.global.u32 	%r106, [%rd6+24];
	ld.const.u32 	%r107, [%rd9+56];
	mad.lo.s32 	%r108, %r107, %r106, %r105;
	ld.global.u32 	%r109, [%rd6+28];
	ld.const.u32 	%r110, [%rd9+60];
	mad.lo.s32 	%r169, %r110, %r109, %r108;
	add.s32 	%r157, %r157, 16;
	add.s32 	%r153, %r153, 16;
	add.s32 	%r152, %r152, 16;
	setp.ne.s32 	%p4, %r153, 0;
	@%p4 bra 	$L__BB0_4;
$L__BB0_5:
	setp.eq.s32 	%p5, %r8, 0;
	@%p5 bra 	$L__BB0_14;
	and.b32  	%r21, %r7, 7;
	setp.lt.u32 	%p6, %r8, 8;
	@%p6 bra 	$L__BB0_8;
	add.s32 	%r112, %r157, %r3;
	mul.wide.s32 	%rd10, %r112, 4;
	add.s64 	%rd11, %rd1, %rd10;
	ld.global.u32 	%r113, [%rd11];
	mul.wide.s32 	%rd12, %r157, 4;
	mov.u64 	%rd13, conv1d_strided_kernel;
	add.s64 	%rd14, %rd13, %rd12;
	ld.const.u32 	%r114, [%rd14];
	mad.lo.s32 	%r115, %r114, %r113, %r169;
	ld.global.u32 	%r116, [%rd11+4];
	ld.const.u32 	%r117, [%rd14+4];
	mad.lo.s32 	%r118, %r117, %r116, %r115;
	ld.global.u32 	%r119, [%rd11+8];
	ld.const.u32 	%r120, [%rd14+8];
	mad.lo.s32 	%r121, %r120, %r119, %r118;
	ld.global.u32 	%r122, [%rd11+12];
	ld.const.u32 	%r123, [%rd14+12];
	mad.lo.s32 	%r124, %r123, %r122, %r121;
	ld.global.u32 	%r125, [%rd11+16];
	ld.const.u32 	%r126, [%rd14+16];
	mad.lo.s32 	%r127, %r126, %r125, %r124;
	ld.global.u32 	%r128, [%rd11+20];
	ld.const.u32 	%r129, [%rd14+20];
	mad.lo.s32 	%r130, %r129, %r128, %r127;
	ld.global.u32 	%r131, [%rd11+24];
	ld.const.u32 	%r132, [%rd14+24];
	mad.lo.s32 	%r133, %r132, %r131, %r130;
	ld.global.u32 	%r134, [%rd11+28];
	ld.const.u32 	%r135, [%rd14+28];
	mad.lo.s32 	%r169, %r135, %r134, %r133;
	add.s32 	%r157, %r157, 8;
$L__BB0_8:
	setp.eq.s32 	%p7, %r21, 0;
	@%p7 bra 	$L__BB0_14;
	and.b32  	%r27, %r7, 3;
	setp.lt.u32 	%p8, %r21, 4;
	@%p8 bra 	$L__BB0_11;
	add.s32 	%r137, %r157, %r3;
	mul.wide.s32 	%rd15, %r137, 4;
	add.s64 	%rd16, %rd1, %rd15;
	ld.global.u32 	%r138, [%rd16];
	mul.wide.s32 	%rd17, %r157, 4;
	mov.u64 	%rd18, conv1d_strided_kernel;
	add.s64 	%rd19, %rd18, %rd17;
	ld.const.u32 	%r139, [%rd19];
	mad.lo.s32 	%r140, %r139, %r138, %r169;
	ld.global.u32 	%r141, [%rd16+4];
	ld.const.u32 	%r142, [%rd19+4];
	mad.lo.s32 	%r143, %r142, %r141, %r140;
	ld.global.u32 	%r144, [%rd16+8];
	ld.const.u32 	%r145, [%rd19+8];
	mad.lo.s32 	%r146, %r145, %r144, %r143;
	ld.global.u32 	%r147, [%rd16+12];
	ld.const.u32 	%r148, [%rd19+12];
	mad.lo.s32 	%r169, %r148, %r147, %r146;
	add.s32 	%r157, %r157, 4;
$L__BB0_11:
	setp.eq.s32 	%p9, %r27, 0;
	@%p9 bra 	$L__BB0_14;
	add.s32 	%r149, %r157, %r2;
	sub.s32 	%r166, %r149, %r46;
	neg.s32 	%r165, %r27;
	mov.u64 	%rd21, conv1d_strided_kernel;
$L__BB0_13:
	.pragma "nounroll";
	mul.wide.s32 	%rd20, %r157, 4;
	add.s64 	%rd22, %rd21, %rd20;
	mul.wide.s32 	%rd23, %r166, 4;
	add.s64 	%rd24, %rd1, %rd23;
	ld.global.u32 	%r150, [%rd24];
	ld.const.u32 	%r151, [%rd22];
	mad.lo.s32 	%r169, %r151, %r150, %r169;
	add.s32 	%r157, %r157, 1;
	add.s32 	%r166, %r166, 1;
	add.s32 	%r165, %r165, 1;
	setp.ne.s32 	%p10, %r165, 0;
	@%p10 bra 	$L__BB0_13;
$L__BB0_14:
	cvta.to.global.u64 	%rd25, %rd3;
	mul.wide.s32 	%rd26, %r1, 4;
	add.s64 	%rd27, %rd25, %rd26;
	st.global.u32 	[%rd27], %r169;
$L__BB0_15:
	ret;

}


// ===== COMPILED SASS (sm_100) =====

	.target	sm_100

	.elftype	@"ET_EXEC"


//--------------------- .note.nv.tkinfo           --------------------------
	.section	.note.nv.tkinfo,"",@"SHT_NOTE"
	.sectionflags	@"SHF_NOTE_NV_TKINFO"
	.tkinfo
        /*0018*/ 	.word	0x00000002
        /*0030*/ 	.string	""
        /*0030*/ 	.string	"ptxas"
        /*0030*/ 	.string	"Cuda compilation tools, release 13.0, V13.0.88"
        /*0030*/ 	.string	"Build cuda_13.0.r13.0/compiler.36424714_0"
        /*0030*/ 	.string	"-arch sm_100 -m 64 "



//--------------------- .note.nv.cuinfo           --------------------------
	.section	.note.nv.cuinfo,"",@"SHT_NOTE"
	.sectionflags	@"SHF_NOTE_NV_CUINFO"
        /*0018*/ 	.short	0x0002
        /*001a*/ 	.short	0x0064
        /*001c*/ 	.short	0x0082
	.zero		2


//--------------------- .nv.info                  --------------------------
	.section	.nv.info,"",@"SHT_CUDA_INFO"
	.align	4


	//----- nvinfo : EIATTR_REGCOUNT
	.align		4
        /*0000*/ 	.byte	0x04, 0x2f
        /*0002*/ 	.short	(.L_2 - .L_1)
	.align		4
.L_1:
        /*0004*/ 	.word	index@(_Z19conv1dStridedPaddedPiS_iiiii)
        /*0008*/ 	.word	0x0000001e


	//----- nvinfo : EIATTR_FRAME_SIZE
	.align		4
.L_2:
        /*000c*/ 	.byte	0x04, 0x11
        /*000e*/ 	.short	(.L_4 - .L_3)
	.align		4
.L_3:
        /*0010*/ 	.word	index@(_Z19conv1dStridedPaddedPiS_iiiii)
        /*0014*/ 	.word	0x00000000


	//----- nvinfo : EIATTR_MIN_STACK_SIZE
	.align		4
.L_4:
        /*0018*/ 	.byte	0x04, 0x12
        /*001a*/ 	.short	(.L_6 - .L_5)
	.align		4
.L_5:
        /*001c*/ 	.word	index@(_Z19conv1dStridedPaddedPiS_iiiii)
        /*0020*/ 	.word	0x00000000
.L_6:


//--------------------- .nv.compat                --------------------------
	.section	.nv.compat,"",@"SHT_CUDA_COMPAT_INFO"
	.align	4
        /*0000*/ 	.byte	0x02, 0x09, 0x00, 0x00, 0x02, 0x02, 0x01, 0x00, 0x02, 0x05, 0x05, 0x00, 0x03, 0x07, 0x01, 0x01
        /*0010*/ 	.byte	0x02, 0x03, 0x00, 0x00, 0x02, 0x06, 0x01, 0x00, 0x04, 0x0b, 0x08, 0x00, 0x09, 0x00, 0x00, 0x00
        /*0020*/ 	.byte	0x00, 0x00, 0x00, 0x00


//--------------------- .nv.info._Z19conv1dStridedPaddedPiS_iiiii --------------------------
	.section	.nv.info._Z19conv1dStridedPaddedPiS_iiiii,"",@"SHT_CUDA_INFO"
	.sectionflags	@""
	.align	4


	//----- nvinfo : EIATTR_CUDA_API_VERSION
	.align		4
        /*0000*/ 	.byte	0x04, 0x37
        /*0002*/ 	.short	(.L_8 - .L_7)
.L_7:
        /*0004*/ 	.word	0x00000082


	//----- nvinfo : EIATTR_KPARAM_INFO
	.align		4
.L_8:
        /*0008*/ 	.byte	0x04, 0x17
        /*000a*/ 	.short	(.L_10 - .L_9)
.L_9:
        /*000c*/ 	.word	0x00000000
        /*0010*/ 	.short	0x0006
        /*0012*/ 	.short	0x0020
        /*0014*/ 	.byte	0x00, 0xf0, 0x11, 0x00


	//----- nvinfo : EIATTR_KPARAM_INFO
	.align		4
.L_10:
        /*0018*/ 	.byte	0x04, 0x17
        /*001a*/ 	.short	(.L_12 - .L_11)
.L_11:
        /*001c*/ 	.word	0x00000000
        /*0020*/ 	.short	0x0005
        /*0022*/ 	.short	0x001c
        /*0024*/ 	.byte	0x00, 0xf0, 0x11, 0x00


	//----- nvinfo : EIATTR_KPARAM_INFO
	.align		4
.L_12:
        /*0028*/ 	.byte	0x04, 0x17
        /*002a*/ 	.short	(.L_14 - .L_13)
.L_13:
        /*002c*/ 	.word	0x00000000
        /*0030*/ 	.short	0x0004
        /*0032*/ 	.short	0x0018
        /*0034*/ 	.byte	0x00, 0xf0, 0x11, 0x00


	//----- nvinfo : EIATTR_KPARAM_INFO
	.align		4
.L_14:
        /*0038*/ 	.byte	0x04, 0x17
        /*003a*/ 	.short	(.L_16 - .L_15)
.L_15:
        /*003c*/ 	.word	0x00000000
        /*0040*/ 	.short	0x0003
        /*0042*/ 	.short	0x0014
        /*0044*/ 	.byte	0x00, 0xf0, 0x11, 0x00


	//----- nvinfo : EIATTR_KPARAM_INFO
	.align		4
.L_16:
        /*0048*/ 	.byte	0x04, 0x17
        /*004a*/ 	.short	(.L_18 - .L_17)
.L_17:
        /*004c*/ 	.word	0x00000000
        /*0050*/ 	.short	0x0002
        /*0052*/ 	.short	0x0010
        /*0054*/ 	.byte	0x00, 0xf0, 0x11, 0x00


	//----- nvinfo : EIATTR_KPARAM_INFO
	.align		4
.L_18:
        /*0058*/ 	.byte	0x04, 0x17
        /*005a*/ 	.short	(.L_20 - .L_19)
.L_19:
        /*005c*/ 	.word	0x00000000
        /*0060*/ 	.short	0x0001
        /*0062*/ 	.short	0x0008
        /*0064*/ 	.byte	0x00, 0xf5, 0x21, 0x00


	//----- nvinfo : EIATTR_KPARAM_INFO
	.align		4
.L_20:
        /*0068*/ 	.byte	0x04, 0x17
        /*006a*/ 	.short	(.L_22 - .L_21)
.L_21:
        /*006c*/ 	.word	0x00000000
        /*0070*/ 	.short	0x0000
        /*0072*/ 	.short	0x0000
        /*0074*/ 	.byte	0x00, 0xf5, 0x21, 0x00


	//----- nvinfo : EIATTR_SPARSE_MMA_MASK
	.align		4
.L_22:
        /*0078*/ 	.byte	0x03, 0x50
        /*007a*/ 	.short	0x0000


	//----- nvinfo : EIATTR_MAXREG_COUNT
	.align		4
        /*007c*/ 	.byte	0x03, 0x1b
        /*007e*/ 	.short	0x00ff


	//----- nvinfo : EIATTR_MERCURY_ISA_VERSION
	.align		4
        /*0080*/ 	.byte	0x03, 0x5f
        /*0082*/ 	.short	0x0101


	//----- nvinfo : EIATTR_VRC_CTA_INIT_COUNT
	.align		4
        /*0084*/ 	.byte	0x02, 0x4a
	.zero		1
	.zero		1


	//----- nvinfo : EIATTR_EXIT_INSTR_OFFSETS
	.align		4
        /*0088*/ 	.byte	0x04, 0x1c
        /*008a*/ 	.short	(.L_24 - .L_23)


	//   ....[0]....
.L_23:
        /*008c*/ 	.word	0x00000070


	//   ....[1]....
        /*0090*/ 	.word	0x00000ab0


	//----- nvinfo : EIATTR_CRS_STACK_SIZE
	.align		4
.L_24:
        /*0094*/ 	.byte	0x04, 0x1e
        /*0096*/ 	.short	(.L_26 - .L_25)
.L_25:
        /*0098*/ 	.word	0x00000000


	//----- nvinfo : EIATTR_CBANK_PARAM_SIZE
	.align		4
.L_26:
        /*009c*/ 	.byte	0x03, 0x19
        /*009e*/ 	.short	0x0024


	//----- nvinfo : EIATTR_PARAM_CBANK
	.align		4
        /*00a0*/ 	.byte	0x04, 0x0a
        /*00a2*/ 	.short	(.L_28 - .L_27)
	.align		4
.L_27:
        /*00a4*/ 	.word	index@(.nv.constant0._Z19conv1dStridedPaddedPiS_iiiii)
        /*00a8*/ 	.short	0x0380
        /*00aa*/ 	.short	0x0024


	//----- nvinfo : EIATTR_SW_WAR
	.align		4
.L_28:
        /*00ac*/ 	.byte	0x04, 0x36
        /*00ae*/ 	.short	(.L_30 - .L_29)
.L_29:
        /*00b0*/ 	.word	0x00000008
.L_30:


//--------------------- .nv.callgraph             --------------------------
	.section	.nv.callgraph,"",@"SHT_CUDA_CALLGRAPH"
	.align	4
	.sectionentsize	8
	.align		4
        /*0000*/ 	.word	0x00000000
	.align		4
        /*0004*/ 	.word	0xffffffff
	.align		4
        /*0008*/ 	.word	0x00000000
	.align		4
        /*000c*/ 	.word	0xfffffffe
	.align		4
        /*0010*/ 	.word	0x00000000
	.align		4
        /*0014*/ 	.word	0xfffffffd
	.align		4
        /*0018*/ 	.word	0x00000000
	.align		4
        /*001c*/ 	.word	0xfffffffc


//--------------------- .nv.constant3             --------------------------
	.section	.nv.constant3,"a",@progbits
	.align	4
.nv.constant3:
	.type		conv1d_strided_kernel,@object
	.size		conv1d_strided_kernel,(.L_0 - conv1d_strided_kernel)
conv1d_strided_kernel:
	.zero		8
.L_0:


//--------------------- .text._Z19conv1dStridedPaddedPiS_iiiii --------------------------
	.section	.text._Z19conv1dStridedPaddedPiS_iiiii,"ax",@progbits
	.align	128
        .global         _Z19conv1dStridedPaddedPiS_iiiii
        .type           _Z19conv1dStridedPaddedPiS_iiiii,@function
        .size           _Z19conv1dStridedPaddedPiS_iiiii,(.L_x_11 - _Z19conv1dStridedPaddedPiS_iiiii)
        .other          _Z19conv1dStridedPaddedPiS_iiiii,@"STO_CUDA_ENTRY STV_DEFAULT"
_Z19conv1dStridedPaddedPiS_iiiii:
.text._Z19conv1dStridedPaddedPiS_iiiii:
[----:B------:R-:W-:Y:S01]  /*0000*/  LDC R1, c[0x0][0x37c] ;  /* 0x0000df00ff017b82 */ /* 0x000fe20000000800 */
[----:B------:R-:W0:Y:S07]  /*0010*/  S2R R3, SR_TID.X ;  /* 0x0000000000037919 */ /* 0x000e2e0000002100 */
[----:B------:R-:W0:Y:S01]  /*0020*/  S2UR UR4, SR_CTAID.X ;  /* 0x00000000000479c3 */ /* 0x000e220000002500 */
[----:B------:R-:W1:Y:S07]  /*0030*/  LDCU UR5, c[0x0][0x3a0] ;  /* 0x00007400ff0577ac */ /* 0x000e6e0008000800 */
[----:B------:R-:W0:Y:S02]  /*0040*/  LDC R0, c[0x0][0x360] ;  /* 0x0000d800ff007b82 */ /* 0x000e240000000800 */
[----:B0-----:R-:W-:-:S05]  /*0050*/  IMAD R0, R0, UR4, R3 ;  /* 0x0000000400007c24 */ /* 0x001fca000f8e0203 */
[----:B-1----:R-:W-:-:S13]  /*0060*/  ISETP.GE.AND P0, PT, R0, UR5, PT ;  /* 0x0000000500007c0c */ /* 0x002fda000bf06270 */
[----:B------:R-:W-:Y:S05]  /*0070*/  @P0 EXIT ;  /* 0x000000000000094d */ /* 0x000fea0003800000 */
[----:B------:R-:W0:Y:S01]  /*0080*/  LDC.64 R2, c[0x0][0x398] ;  /* 0x0000e600ff027b82 */ /* 0x000e220000000a00 */
[----:B------:R-:W1:Y:S01]  /*0090*/  LDCU.64 UR4, c[0x0][0x358] ;  /* 0x00006b00ff0477ac */ /* 0x000e620008000a00 */
[----:B------:R-:W-:Y:S01]  /*00a0*/  BSSY.RECONVERGENT B0, `(.L_x_0) ;  /* 0x000009d000007945 */ /* 0x000fe20003800200 */
[----:B------:R-:W-:-:S05]  /*00b0*/  HFMA2 R18, -RZ, RZ, 0, 0 ;  /* 0x00000000ff127431 */ /* 0x000fca00000001ff */
[----:B------:R-:W2:Y:S01]  /*00c0*/  LDC.64 R6, c[0x0][0x390] ;  /* 0x0000e400ff067b82 */ /* 0x000ea20000000a00 */
[----:B0-----:R-:W-:-:S05]  /*00d0*/  IMAD R8, R0, R3, -R2 ;  /* 0x0000000300087224 */ /* 0x001fca00078e0a02 */
[----:B------:R-:W-:Y:S02]  /*00e0*/  IADD3 R5, PT, PT, -R8, RZ, RZ ;  /* 0x000000ff08057210 */ /* 0x000fe40007ffe1ff */
[----:B------:R-:W-:-:S04]  /*00f0*/  SHF.R.S32.HI R4, RZ, 0x1f, R8 ;  /* 0x0000001fff047819 */ /* 0x000fc80000011408 */
[----:B------:R-:W-:Y:S02]  /*0100*/  LOP3.LUT R11, R4, R5, RZ, 0xc0, !PT ;  /* 0x00000005040b7212 */ /* 0x000fe400078ec0ff */
[----:B--2---:R-:W-:-:S04]  /*0110*/  VIADDMNMX R4, R5, R6, R7, PT ;  /* 0x0000000605047246 */ /* 0x004fc80003800107 */
[----:B------:R-:W-:-:S13]  /*0120*/  ISETP.GE.AND P0, PT, R11, R4, PT ;  /* 0x000000040b00720c */ /* 0x000fda0003f06270 */
[----:B-1----:R-:W-:Y:S05]  /*0130*/  @P0 BRA `(.L_x_1) ;  /* 0x00000008004c0947 */ /* 0x002fea0003800000 */
[----:B------:R-:W-:Y:S01]  /*0140*/  IMAD R5, R0, R3, R4 ;  /* 0x0000000300057224 */ /* 0x000fe200078e0204 */
[----:B------:R-:W-:Y:S01]  /*0150*/  VIMNMX R9, PT, PT, RZ, R8, !PT ;  /* 0x00000008ff097248 */ /* 0x000fe20007fe0100 */
[----:B------:R-:W-:Y:S01]  /*0160*/  BSSY.RECONVERGENT B1, `(.L_x_2) ;  /* 0x0000045000017945 */ /* 0x000fe20003800200 */
[----:B------:R-:W-:Y:S02]  /*0170*/  MOV R18, RZ ;  /* 0x000000ff00127202 */ /* 0x000fe40000000f00 */
[-C--:B------:R-:W-:Y:S02]  /*0180*/  IADD3 R10, PT, PT, R5, -R2.reuse, -R9 ;  /* 0x80000002050a7210 */ /* 0x080fe40007ffe809 */
[----:B------:R-:W-:Y:S02]  /*0190*/  IADD3 R5, PT, PT, R9, R2, -R5 ;  /* 0x0000000209057210 */ /* 0x000fe40007ffe805 */
[----:B------:R-:W-:Y:S02]  /*01a0*/  LOP3.LUT R24, R10, 0xf, RZ, 0xc0, !PT ;  /* 0x0000000f0a187812 */ /* 0x000fe400078ec0ff */
[----:B------:R-:W-:-:S02]  /*01b0*/  ISETP.GT.U32.AND P1, PT, R5, -0x10, PT ;  /* 0xfffffff00500780c */ /* 0x000fc40003f24070 */
[----:B------:R-:W-:-:S11]  /*01c0*/  ISETP.NE.AND P0, PT, R24, RZ, PT ;  /* 0x000000ff1800720c */ /* 0x000fd60003f05270 */
[----:B------:R-:W-:Y:S05]  /*01d0*/  @P1 BRA `(.L_x_3) ;  /* 0x0000000000f41947 */ /* 0x000fea0003800000 */
[----:B------:R-:W0:Y:S01]  /*01e0*/  LDC.64 R4, c[0x0][0x380] ;  /* 0x0000e000ff047b82 */ /* 0x000e220000000a00 */
[----:B------:R-:W-:Y:S02]  /*01f0*/  LOP3.LUT R12, R10, 0xfffffff0, RZ, 0xc0, !PT ;  /* 0xfffffff00a0c7812 */ /* 0x000fe400078ec0ff */
[----:B------:R-:W-:Y:S02]  /*0200*/  MOV R18, RZ ;  /* 0x000000ff00127202 */ /* 0x000fe40000000f00 */
[----:B------:R-:W-:Y:S02]  /*0210*/  IADD3 R12, PT, PT, -R12, RZ, RZ ;  /* 0x000000ff0c0c7210 */ /* 0x000fe40007ffe1ff */
[----:B0-----:R-:W-:-:S04]  /*0220*/  IADD3 R4, P1, PT, R4, 0x20, RZ ;  /* 0x0000002004047810 */ /* 0x001fc80007f3e0ff */
[----:B------:R-:W-:-:S09]  /*0230*/  IADD3.X R5, PT, PT, RZ, R5, RZ, P1, !PT ;  /* 0x00000005ff057210 */ /* 0x000fd20000ffe4ff */
.L_x_4:
[----:B------:R-:W-:-:S05]  /*0240*/  IMAD.WIDE R6, R9, 0x4, R4 ;  /* 0x0000000409067825 */ /* 0x000fca00078e0204 */
[----:B------:R-:W2:Y:S04]  /*0250*/  LDG.E R19, desc[UR4][R6.64+-0x20] ;  /* 0xffffe00406137981 */ /* 0x000ea8000c1e1900 */
[----:B------:R-:W3:Y:S04]  /*0260*/  LDG.E R26, desc[UR4][R6.64+-0x1c] ;  /* 0xffffe404061a7981 */ /* 0x000ee8000c1e1900 */
[----:B------:R-:W4:Y:S04]  /*0270*/  LDG.E R20, desc[UR4][R6.64+-0x18] ;  /* 0xffffe80406147981 */ /* 0x000f28000c1e1900 */
[----:B------:R-:W5:Y:S04]  /*0280*/  LDG.E R22, desc[UR4][R6.64+-0x14] ;  /* 0xffffec0406167981 */ /* 0x000f68000c1e1900 */
[----:B------:R-:W5:Y:S04]  /*0290*/  LDG.E R17, desc[UR4][R6.64+-0x10] ;  /* 0xfffff00406117981 */ /* 0x000f68000c1e1900 */
[----:B------:R-:W5:Y:S01]  /*02a0*/  LDG.E R13, desc[UR4][R6.64+-0xc] ;  /* 0xfffff404060d7981 */ /* 0x000f62000c1e1900 */
[----:B------:R-:W-:-:S03]  /*02b0*/  SHF.L.U32 R15, R11, 0x2, RZ ;  /* 0x000000020b0f7819 */ /* 0x000fc600000006ff */
[----:B------:R-:W5:Y:S01]  /*02c0*/  LDG.E R14, desc[UR4][R6.64+-0x8] ;  /* 0xfffff804060e7981 */ /* 0x000f62000c1e1900 */
[----:B------:R-:W2:Y:S03]  /*02d0*/  LDC R23, c[0x3][R15] ;  /* 0x00c000000f177b82 */ /* 0x000ea60000000800 */
[----:B------:R-:W5:Y:S05]  /*02e0*/  LDG.E R16, desc[UR4][R6.64+-0x4] ;  /* 0xfffffc0406107981 */ /* 0x000f6a000c1e1900 */
[----:B------:R-:W3:Y:S08]  /*02f0*/  LDC R25, c[0x3][R15+0x4] ;  /* 0x00c001000f197b82 */ /* 0x000ef00000000800 */
[----:B------:R-:W4:Y:S08]  /*0300*/  LDC R21, c[0x3][R15+0x8] ;  /* 0x00c002000f157b82 */ /* 0x000f300000000800 */
[----:B------:R-:W0:Y:S01]  /*0310*/  LDC R27, c[0x3][R15+0x14] ;  /* 0x00c005000f1b7b82 */ /* 0x000e220000000800 */
[----:B--2---:R-:W-:-:S07]  /*0320*/  IMAD R19, R19, R23, R18 ;  /* 0x0000001713137224 */ /* 0x004fce00078e0212 */
[----:B------:R-:W5:Y:S01]  /*0330*/  LDC R23, c[0x3][R15+0xc] ;  /* 0x00c003000f177b82 */ /* 0x000f620000000800 */
[----:B------:R-:W2:Y:S01]  /*0340*/  LDG.E R18, desc[UR4][R6.64] ;  /* 0x0000000406127981 */ /* 0x000ea2000c1e1900 */
[----:B---3--:R-:W-:-:S03]  /*0350*/  IMAD R25, R26, R25, R19 ;  /* 0x000000191a197224 */ /* 0x008fc600078e0213 */
[----:B------:R-:W3:Y:S03]  /*0360*/  LDG.E R19, desc[UR4][R6.64+0x4] ;  /* 0x0000040406137981 */ /* 0x000ee6000c1e1900 */
[----:B------:R-:W1:Y:S01]  /*0370*/  LDC R26, c[0x3][R15+0x10] ;  /* 0x00c004000f1a7b82 */ /* 0x000e620000000800 */
[----:B----4-:R-:W-:Y:S02]  /*0380*/  IMAD R25, R20, R21, R25 ;  /* 0x0000001514197224 */ /* 0x010fe400078e0219 */
[----:B------:R-:W4:Y:S04]  /*0390*/  LDG.E R21, desc[UR4][R6.64+0x8] ;  /* 0x0000080406157981 */ /* 0x000f28000c1e1900 */
[----:B------:R-:W4:Y:S01]  /*03a0*/  LDG.E R20, desc[UR4][R6.64+0xc] ;  /* 0x00000c0406147981 */ /* 0x000f22000c1e1900 */
[----:B-----5:R-:W-:-:S03]  /*03b0*/  IMAD R25, R22, R23, R25 ;  /* 0x0000001716197224 */ /* 0x020fc600078e0219 */
[----:B------:R-:W5:Y:S04]  /*03c0*/  LDG.E R23, desc[UR4][R6.64+0x10] ;  /* 0x0000100406177981 */ /* 0x000f68000c1e1900 */
[----:B------:R-:W5:Y:S01]  /*03d0*/  LDG.E R22, desc[UR4][R6.64+0x14] ;  /* 0x0000140406167981 */ /* 0x000f62000c1e1900 */
[----:B-1----:R-:W-:-:S03]  /*03e0*/  IMAD R26, R17, R26, R25 ;  /* 0x0000001a111a7224 */ /* 0x002fc600078e0219 */
[----:B------:R-:W5:Y:S04]  /*03f0*/  LDG.E R17, desc[UR4][R6.64+0x18] ;  /* 0x0000180406117981 */ /* 0x000f68000c1e1900 */
[----:B------:R1:W5:Y:S01]  /*0400*/  LDG.E R25, desc[UR4][R6.64+0x1c] ;  /* 0x00001c0406197981 */ /* 0x000362000c1e1900 */
[----:B0-----:R-:W-:Y:S02]  /*0410*/  IMAD R13, R13, R27, R26 ;  /* 0x0000001b0d0d7224 */ /* 0x001fe400078e021a */
[----:B------:R-:W0:Y:S08]  /*0420*/  LDC R26, c[0x3][R15+0x18] ;  /* 0x00c006000f1a7b82 */ /* 0x000e300000000800 */
[----:B------:R-:W1:Y:S01]  /*0430*/  LDC R27, c[0x3][R15+0x1c] ;  /* 0x00c007000f1b7b82 */ /* 0x000e620000000800 */
[----:B0-----:R-:W-:-:S07]  /*0440*/  IMAD R13, R14, R26, R13 ;  /* 0x0000001a0e0d7224 */ /* 0x001fce00078e020d */
[----:B------:R-:W2:Y:S08]  /*0450*/  LDC R26, c[0x3][R15+0x20] ;  /* 0x00c008000f1a7b82 */ /* 0x000eb00000000800 */
[----:B------:R-:W3:Y:S01]  /*0460*/  LDC R14, c[0x3][R15+0x24] ;  /* 0x00c009000f0e7b82 */ /* 0x000ee20000000800 */
[----:B-1----:R-:W-:-:S07]  /*0470*/  IMAD R27, R16, R27, R13 ;  /* 0x0000001b101b7224 */ /* 0x002fce00078e020d */
[----:B------:R-:W4:Y:S08]  /*0480*/  LDC R16, c[0x3][R15+0x28] ;  /* 0x00c00a000f107b82 */ /* 0x000f300000000800 */
[----:B------:R-:W0:Y:S08]  /*0490*/  LDC R13, c[0x3][R15+0x2c] ;  /* 0x00c00b000f0d7b82 */ /* 0x000e300000000800 */
[----:B------:R-:W5:Y:S08]  /*04a0*/  LDC R6, c[0x3][R15+0x30] ;  /* 0x00c00c000f067b82 */ /* 0x000f700000000800 */
[----:B------:R-:W1:Y:S01]  /*04b0*/  LDC R7, c[0x3][R15+0x34] ;  /* 0x00c00d000f077b82 */ /* 0x000e620000000800 */
[----:B------:R-:W-:-:S04]  /*04c0*/  IADD3 R12, PT, PT, R12, 0x10, RZ ;  /* 0x000000100c0c7810 */ /* 0x000fc80007ffe0ff */
[----:B------:R-:W-:Y:S02]  /*04d0*/  ISETP.NE.AND P1, PT, R12, RZ, PT ;  /* 0x000000ff0c00720c */ /* 0x000fe40003f25270 */
[----:B------:R-:W-:Y:S02]  /*04e0*/  IADD3 R11, PT, PT, R11, 0x10, RZ ;  /* 0x000000100b0b7810 */ /* 0x000fe40007ffe0ff */
[----:B------:R-:W-:Y:S01]  /*04f0*/  IADD3 R9, PT, PT, R9, 0x10, RZ ;  /* 0x0000001009097810 */ /* 0x000fe20007ffe0ff */
[----:B--2---:R-:W-:-:S04]  /*0500*/  IMAD R18, R18, R26, R27 ;  /* 0x0000001a12127224 */ /* 0x004fc800078e021b */
[----:B---3--:R-:W-:Y:S02]  /*0510*/  IMAD R14, R19, R14, R18 ;  /* 0x0000000e130e7224 */ /* 0x008fe400078e0212 */
[----:B------:R-:W2:Y:S08]  /*0520*/  LDC R18, c[0x3][R15+0x38] ;  /* 0x00c00e000f127b82 */ /* 0x000eb00000000800 */
[----:B------:R-:W3:Y:S01]  /*0530*/  LDC R19, c[0x3][R15+0x3c] ;  /* 0x00c00f000f137b82 */ /* 0x000ee20000000800 */
[----:B----4-:R-:W-:-:S04]  /*0540*/  IMAD R14, R21, R16, R14 ;  /* 0x00000010150e7224 */ /* 0x010fc800078e020e */
[----:B0-----:R-:W-:-:S04]  /*0550*/  IMAD R13, R20, R13, R14 ;  /* 0x0000000d140d7224 */ /* 0x001fc800078e020e */
[----:B-----5:R-:W-:-:S04]  /*0560*/  IMAD R6, R23, R6, R13 ;  /* 0x0000000617067224 */ /* 0x020fc800078e020d */
[----:B-1----:R-:W-:-:S04]  /*0570*/  IMAD R6, R22, R7, R6 ;  /* 0x0000000716067224 */ /* 0x002fc800078e0206 */
[----:B--2---:R-:W-:-:S04]  /*0580*/  IMAD R18, R17, R18, R6 ;  /* 0x0000001211127224 */ /* 0x004fc800078e0206 */
[----:B---3--:R-:W-:Y:S01]  /*0590*/  IMAD R18, R25, R19, R18 ;  /* 0x0000001319127224 */ /* 0x008fe200078e0212 */
[----:B------:R-:W-:Y:S06]  /*05a0*/  @P1 BRA `(.L_x_4) ;  /* 0xfffffffc00241947 */ /* 0x000fec000383ffff */
.L_x_3:
[----:B------:R-:W-:Y:S05]  /*05b0*/  BSYNC.RECONVERGENT B1 ;  /* 0x0000000000017941 */ /* 0x000fea0003800200 */
.L_x_2:
[----:B------:R-:W-:Y:S05]  /*05c0*/  @!P0 BRA `(.L_x_1) ;  /* 0x0000000400288947 */ /* 0x000fea0003800000 */
[----:B------:R-:W-:Y:S01]  /*05d0*/  ISETP.GE.U32.AND P0, PT, R24, 0x8, PT ;  /* 0x000000081800780c */ /* 0x000fe20003f06070 */
[----:B------:R-:W-:Y:S01]  /*05e0*/  BSSY.RECONVERGENT B1, `(.L_x_5) ;  /* 0x0000021000017945 */ /* 0x000fe20003800200 */
[----:B------:R-:W-:-:S04]  /*05f0*/  LOP3.LUT R23, R10, 0x7, RZ, 0xc0, !PT ;  /* 0x000000070a177812 */ /* 0x000fc800078ec0ff */
[----:B------:R-:W-:-:S07]  /*0600*/  ISETP.NE.AND P1, PT, R23, RZ, PT ;  /* 0x000000ff1700720c */ /* 0x000fce0003f25270 */
[----:B------:R-:W-:Y:S06]  /*0610*/  @!P0 BRA `(.L_x_6) ;  /* 0x0000000000748947 */ /* 0x000fec0003800000 */
[----:B------:R-:W0:Y:S01]  /*0620*/  LDC.64 R4, c[0x0][0x380] ;  /* 0x0000e000ff047b82 */ /* 0x000e220000000a00 */
[----:B------:R-:W-:-:S04]  /*0630*/  IMAD.IADD R7, R8, 0x1, R11 ;  /* 0x0000000108077824 */ /* 0x000fc800078e020b */
[----:B0-----:R-:W-:-:S05]  /*0640*/  IMAD.WIDE R4, R7, 0x4, R4 ;  /* 0x0000000407047825 */ /* 0x001fca00078e0204 */
[----:B------:R-:W2:Y:S04]  /*0650*/  LDG.E R17, desc[UR4][R4.64] ;  /* 0x0000000404117981 */ /* 0x000ea8000c1e1900 */
[----:B------:R-:W3:Y:S04]  /*0660*/  LDG.E R22, desc[UR4][R4.64+0x4] ;  /* 0x0000040404167981 */ /* 0x000ee8000c1e1900 */
[----:B------:R-:W4:Y:S04]  /*0670*/  LDG.E R24, desc[UR4][R4.64+0x8] ;  /* 0x0000080404187981 */ /* 0x000f28000c1e1900 */
[----:B------:R-:W5:Y:S04]  /*0680*/  LDG.E R12, desc[UR4][R4.64+0xc] ;  /* 0x00000c04040c7981 */ /* 0x000f68000c1e1900 */
[----:B------:R-:W5:Y:S04]  /*0690*/  LDG.E R9, desc[UR4][R4.64+0x10] ;  /* 0x0000100404097981 */ /* 0x000f68000c1e1900 */
[----:B------:R-:W5:Y:S04]  /*06a0*/  LDG.E R7, desc[UR4][R4.64+0x14] ;  /* 0x0000140404077981 */ /* 0x000f68000c1e1900 */
[----:B------:R-:W5:Y:S04]  /*06b0*/  LDG.E R6, desc[UR4][R4.64+0x18] ;  /* 0x0000180404067981 */ /* 0x000f68000c1e1900 */
[----:B------:R-:W5:Y:S01]  /*06c0*/  LDG.E R13, desc[UR4][R4.64+0x1c] ;  /* 0x00001c04040d7981 */ /* 0x000f62000c1e1900 */
[----:B------:R-:W-:-:S02]  /*06d0*/  SHF.L.U32 R19, R11, 0x2, RZ ;  /* 0x000000020b137819 */ /* 0x000fc400000006ff */
[----:B------:R-:W-:Y:S02]  /*06e0*/  IADD3 R11, PT, PT, R11, 0x8, RZ ;  /* 0x000000080b0b7810 */ /* 0x000fe40007ffe0ff */
[----:B------:R-:W2:Y:S08]  /*06f0*/  LDC R20, c[0x3][R19] ;  /* 0x00c0000013147b82 */ /* 0x000eb00000000800 */
[----:B------:R-:W3:Y:S08]  /*0700*/  LDC R21, c[0x3][R19+0x4] ;  /* 0x00c0010013157b82 */ /* 0x000ef00000000800 */
[----:B------:R-:W4:Y:S08]  /*0710*/  LDC R25, c[0x3][R19+0x8] ;  /* 0x00c0020013197b82 */ /* 0x000f300000000800 */
[----:B------:R-:W5:Y:S08]  /*0720*/  LDC R26, c[0x3][R19+0xc] ;  /* 0x00c00300131a7b82 */ /* 0x000f700000000800 */
[----:B------:R-:W0:Y:S08]  /*0730*/  LDC R27, c[0x3][R19+0x10] ;  /* 0x00c00400131b7b82 */ /* 0x000e300000000800 */
[----:B------:R-:W1:Y:S08]  /*0740*/  LDC R14, c[0x3][R19+0x14] ;  /* 0x00c00500130e7b82 */ /* 0x000e700000000800 */
[----:B------:R-:W1:Y:S08]  /*0750*/  LDC R15, c[0x3][R19+0x18] ;  /* 0x00c00600130f7b82 */ /* 0x000e700000000800 */
[----:B------:R-:W1:Y:S01]  /*0760*/  LDC R16, c[0x3][R19+0x1c] ;  /* 0x00c0070013107b82 */ /* 0x000e620000000800 */
[----:B--2---:R-:W-:-:S04]  /*0770*/  IMAD R17, R17, R20, R18 ;  /* 0x0000001411117224 */ /* 0x004fc800078e0212 */
[----:B---3--:R-:W-:-:S04]  /*0780*/  IMAD R17, R22, R21, R17 ;  /* 0x0000001516117224 */ /* 0x008fc800078e0211 */
[----:B----4-:R-:W-:-:S04]  /*0790*/  IMAD R17, R24, R25, R17 ;  /* 0x0000001918117224 */ /* 0x010fc800078e0211 */
[----:B-----5:R-:W-:-:S04]  /*07a0*/  IMAD R12, R12, R26, R17 ;  /* 0x0000001a0c0c7224 */ /* 0x020fc800078e0211 */
[----:B0-----:R-:W-:-:S04]  /*07b0*/  IMAD R9, R9, R27, R12 ;  /* 0x0000001b09097224 */ /* 0x001fc800078e020c */
[----:B-1----:R-:W-:-:S04]  /*07c0*/  IMAD R7, R7, R14, R9 ;  /* 0x0000000e07077224 */ /* 0x002fc800078e0209 */
[----:B------:R-:W-:-:S04]  /*07d0*/  IMAD R6, R6, R15, R7 ;  /* 0x0000000f06067224 */ /* 0x000fc800078e0207 */
[----:B------:R-:W-:-:S07]  /*07e0*/  IMAD R18, R13, R16, R6 ;  /* 0x000000100d127224 */ /* 0x000fce00078e0206 */
.L_x_6:
[----:B------:R-:W-:Y:S05]  /*07f0*/  BSYNC.RECONVERGENT B1 ;  /* 0x0000000000017941 */ /* 0x000fea0003800200 */
.L_x_5:
[----:B------:R-:W-:Y:S05]  /*0800*/  @!P1 BRA `(.L_x_1) ;  /* 0x0000000000989947 */ /* 0x000fea0003800000 */
[----:B------:R-:W-:Y:S01]  /*0810*/  ISETP.GE.U32.AND P0, PT, R23, 0x4, PT ;  /* 0x000000041700780c */ /* 0x000fe20003f06070 */
[----:B------:R-:W-:Y:S01]  /*0820*/  BSSY.RECONVERGENT B1, `(.L_x_7) ;  /* 0x0000015000017945 */ /* 0x000fe20003800200 */
[----:B------:R-:W-:-:S04]  /*0830*/  LOP3.LUT R10, R10, 0x3, RZ, 0xc0, !PT ;  /* 0x000000030a0a7812 */ /* 0x000fc800078ec0ff */
[----:B------:R-:W-:-:S07]  /*0840*/  ISETP.NE.AND P1, PT, R10, RZ, PT ;  /* 0x000000ff0a00720c */ /* 0x000fce0003f25270 */
[----:B------:R-:W-:Y:S06]  /*0850*/  @!P0 BRA `(.L_x_8) ;  /* 0x0000000000448947 */ /* 0x000fec0003800000 */
[----:B------:R-:W0:Y:S01]  /*0860*/  LDC.64 R4, c[0x0][0x380] ;  /* 0x0000e000ff047b82 */ /* 0x000e220000000a00 */
[----:B------:R-:W-:-:S05]  /*0870*/  IADD3 R7, PT, PT, R8, R11, RZ ;  /* 0x0000000b08077210 */ /* 0x000fca0007ffe0ff */
[----:B0-----:R-:W-:-:S05]  /*0880*/  IMAD.WIDE R4, R7, 0x4, R4 ;  /* 0x0000000407047825 */ /* 0x001fca00078e0204 */
[----:B------:R-:W2:Y:S04]  /*0890*/  LDG.E R7, desc[UR4][R4.64] ;  /* 0x0000000404077981 */ /* 0x000ea8000c1e1900 */
[----:B------:R-:W3:Y:S04]  /*08a0*/  LDG.E R12, desc[UR4][R4.64+0x4] ;  /* 0x00000404040c7981 */ /* 0x000ee8000c1e1900 */
[----:B------:R-:W4:Y:S04]  /*08b0*/  LDG.E R14, desc[UR4][R4.64+0x8] ;  /* 0x00000804040e7981 */ /* 0x000f28000c1e1900 */
[----:B------:R-:W5:Y:S01]  /*08c0*/  LDG.E R16, desc[UR4][R4.64+0xc] ;  /* 0x00000c0404107981 */ /* 0x000f62000c1e1900 */
[----:B------:R-:W-:-:S02]  /*08d0*/  SHF.L.U32 R6, R11, 0x2, RZ ;  /* 0x000000020b067819 */ /* 0x000fc400000006ff */
[----:B------:R-:W-:Y:S02]  /*08e0*/  IADD3 R11, PT, PT, R11, 0x4, RZ ;  /* 0x000000040b0b7810 */ /* 0x000fe40007ffe0ff */
[----:B------:R-:W2:Y:S08]  /*08f0*/  LDC R8, c[0x3][R6] ;  /* 0x00c0000006087b82 */ /* 0x000eb00000000800 */
[----:B------:R-:W3:Y:S08]  /*0900*/  LDC R9, c[0x3][R6+0x4] ;  /* 0x00c0010006097b82 */ /* 0x000ef00000000800 */
[----:B------:R-:W4:Y:S08]  /*0910*/  LDC R13, c[0x3][R6+0x8] ;  /* 0x00c00200060d7b82 */ /* 0x000f300000000800 */
[----:B------:R-:W5:Y:S01]  /*0920*/  LDC R15, c[0x3][R6+0xc] ;  /* 0x00c00300060f7b82 */ /* 0x000f620000000800 */
[----:B--2---:R-:W-:-:S04]  /*0930*/  IMAD R7, R7, R8, R18 ;  /* 0x0000000807077224 */ /* 0x004fc800078e0212 */
[----:B---3--:R-:W-:-:S04]  /*0940*/  IMAD R7, R12, R9, R7 ;  /* 0x000000090c077224 */ /* 0x008fc800078e0207 */
[----:B----4-:R-:W-:-:S04]  /*0950*/  IMAD R7, R14, R13, R7 ;  /* 0x0000000d0e077224 */ /* 0x010fc800078e0207 */
[----:B-----5:R-:W-:-:S07]  /*0960*/  IMAD R18, R16, R15, R7 ;  /* 0x0000000f10127224 */ /* 0x020fce00078e0207 */
.L_x_8:
[----:B------:R-:W-:Y:S05]  /*0970*/  BSYNC.RECONVERGENT B1 ;  /* 0x0000000000017941 */ /* 0x000fea0003800200 */
.L_x_7:
[----:B------:R-:W-:Y:S05]  /*0980*/  @!P1 BRA `(.L_x_1) ;  /* 0x0000000000389947 */ /* 0x000fea0003800000 */
[----:B------:R-:W0:Y:S01]  /*0990*/  LDC.64 R4, c[0x0][0x380] ;  /* 0x0000e000ff047b82 */ /* 0x000e220000000a00 */
[----:B------:R-:W-:Y:S02]  /*09a0*/  IMAD R3, R0, R3, R11 ;  /* 0x0000000300037224 */ /* 0x000fe400078e020b */
[----:B------:R-:W-:-:S03]  /*09b0*/  IMAD.MOV R10, RZ, RZ, -R10 ;  /* 0x000000ffff0a7224 */ /* 0x000fc600078e0a0a */
[----:B------:R-:W-:-:S07]  /*09c0*/  IADD3 R7, PT, PT, R3, -R2, RZ ;  /* 0x8000000203077210 */ /* 0x000fce0007ffe0ff */
.L_x_9:
[----:B0-----:R-:W-:-:S06]  /*09d0*/  IMAD.WIDE R2, R7, 0x4, R4 ;  /* 0x0000000407027825 */ /* 0x001fcc00078e0204 */
[----:B------:R-:W2:Y:S01]  /*09e0*/  LDG.E R3, desc[UR4][R2.64] ;  /* 0x0000000402037981 */ /* 0x000ea2000c1e1900 */
[C---:B------:R-:W-:Y:S02]  /*09f0*/  SHF.L.U32 R6, R11.reuse, 0x2, RZ ;  /* 0x000000020b067819 */ /* 0x040fe400000006ff */
[----:B------:R-:W-:Y:S02]  /*0a00*/  IADD3 R10, PT, PT, R10, 0x1, RZ ;  /* 0x000000010a0a7810 */ /* 0x000fe40007ffe0ff */
[----:B------:R-:W-:Y:S02]  /*0a10*/  IADD3 R11, PT, PT, R11, 0x1, RZ ;  /* 0x000000010b0b7810 */ /* 0x000fe40007ffe0ff */
[----:B------:R-:W2:Y:S01]  /*0a20*/  LDC R6, c[0x3][R6] ;  /* 0x00c0000006067b82 */ /* 0x000ea20000000800 */
[----:B------:R-:W-:Y:S02]  /*0a30*/  ISETP.NE.AND P0, PT, R10, RZ, PT ;  /* 0x000000ff0a00720c */ /* 0x000fe40003f05270 */
[----:B------:R-:W-:Y:S01]  /*0a40*/  IADD3 R7, PT, PT, R7, 0x1, RZ ;  /* 0x0000000107077810 */ /* 0x000fe20007ffe0ff */
[----:B--2---:R-:W-:-:S10]  /*0a50*/  IMAD R18, R6, R3, R18 ;  /* 0x0000000306127224 */ /* 0x004fd400078e0212 */
[----:B------:R-:W-:Y:S05]  /*0a60*/  @P0 BRA `(.L_x_9) ;  /* 0xfffffffc00d80947 */ /* 0x000fea000383ffff */
.L_x_1:
[----:B------:R-:W-:Y:S05]  /*0a70*/  BSYNC.RECONVERGENT B0 ;  /* 0x0000000000007941 */ /* 0x000fea0003800200 */
.L_x_0:
[----:B------:R-:W0:Y:S02]  /*0a80*/  LDC.64 R2, c[0x0][0x388] ;  /* 0x0000e200ff027b82 */ /* 0x000e240000000a00 */
[----:B0-----:R-:W-:-:S05]  /*0a90*/  IMAD.WIDE R2, R0, 0x4, R2 ;  /* 0x0000000400027825 */ /* 0x001fca00078e0202 */
[----:B------:R-:W-:Y:S01]  /*0aa0*/  STG.E desc[UR4][R2.64], R18 ;  /* 0x0000001202007986 */ /* 0x000fe2000c101904 */
[----:B------:R-:W-:Y:S05]  /*0ab0*/  EXIT ;  /* 0x000000000000794d */ /* 0x000fea0003800000 */
.L_x_10:
[----:B------:R-:W-:-:S00]  /*0ac0*/  BRA `(.L_x_10) ;  /* 0xfffffffc00fc7947 */ /* 0x000fc0000383ffff */
[----:B------:R-:W-:-:S00]  /*0ad0*/  NOP ;  /* 0x0000000000007918 */ /* 0x000fc00000000000 */
        /* <DEDUP_REMOVED lines=10> */
.L_x_11:


//--------------------- .nv.shared.reserved.0     --------------------------
	.section	.nv.shared.reserved.0,"aw",@nobits
	.weak		__nv_reservedSMEM_offset_0_alias
	.size		__nv_reservedSMEM_offset_0_alias, 0, 64
	.other		__nv_reservedSMEM_offset_0_alias,@"STO_CUDA_RESERVED_SHARED STV_DEFAULT"
__nv_reservedSMEM_offset_0_alias:
	.zero		0
	.zero		64


//--------------------- .nv.constant0._Z19conv1dStridedPaddedPiS_iiiii --------------------------
	.section	.nv.constant0._Z19conv1dStridedPaddedPiS_iiiii,"a",@progbits
	.sectionflags	@""
	.align	4
.nv.constant0._Z19conv1dStridedPaddedPiS_iiiii:
	.zero		932


//--------------------- SYMBOLS --------------------------

	.type		.nv.reservedSmem.offset0,@object
	.size		.nv.reservedSmem.offset0,0x4
